//
// Generated by NVIDIA NVVM Compiler
//
// Compiler Build ID: CL-36424714
// Cuda compilation tools, release 13.0, V13.0.88
// Based on NVVM 20.0.0
//

.version 9.0
.target sm_100
.address_size 64

	// .globl	_Z11scaleKernelPKfPfi
.const .align 4 .f32 d_scalar;

.visible .entry _Z11scaleKernelPKfPfi(
	.param .u64 .ptr .align 1 _Z11scaleKernelPKfPfi_param_0,
	.param .u64 .ptr .align 1 _Z11scaleKernelPKfPfi_param_1,
	.param .u32 _Z11scaleKernelPKfPfi_param_2
)
{
	.reg .pred 	%p<2>;
	.reg .b32 	%r<6>;
	.reg .b32 	%f<4>;
	.reg .b64 	%rd<8>;

	ld.param.u64 	%rd1, [_Z11scaleKernelPKfPfi_param_0];
	ld.param.u64 	%rd2, [_Z11scaleKernelPKfPfi_param_1];
	ld.param.u32 	%r2, [_Z11scaleKernelPKfPfi_param_2];
	mov.u32 	%r3, %ctaid.x;
	mov.u32 	%r4, %ntid.x;
	mov.u32 	%r5, %tid.x;
	mad.lo.s32 	%r1, %r3, %r4, %r5;
	setp.ge.s32 	%p1, %r1, %r2;
	@%p1 bra 	$L__BB0_2;
	cvta.to.global.u64 	%rd3, %rd1;
	cvta.to.global.u64 	%rd4, %rd2;
	mul.wide.s32 	%rd5, %r1, 4;
	add.s64 	%rd6, %rd3, %rd5;
	ld.global.f32 	%f1, [%rd6];
	ld.const.f32 	%f2, [d_scalar];
	mul.f32 	%f3, %f1, %f2;
	add.s64 	%rd7, %rd4, %rd5;
	st.global.f32 	[%rd7], %f3;
$L__BB0_2:
	ret;

}


// ===== COMPILED SASS (sm_100) =====

	.target	sm_100

	.elftype	@"ET_EXEC"


//--------------------- .note.nv.tkinfo           --------------------------
	.section	.note.nv.tkinfo,"",@"SHT_NOTE"
	.sectionflags	@"SHF_NOTE_NV_TKINFO"
	.tkinfo
        /*0018*/ 	.word	0x00000002
        /*0030*/ 	.string	""
        /*0030*/ 	.string	"ptxas"
        /*0030*/ 	.string	"Cuda compilation tools, release 13.0, V13.0.88"
        /*0030*/ 	.string	"Build cuda_13.0.r13.0/compiler.36424714_0"
        /*0030*/ 	.string	"-arch sm_100 -m 64 "



//--------------------- .note.nv.cuinfo           --------------------------
	.section	.note.nv.cuinfo,"",@"SHT_NOTE"
	.sectionflags	@"SHF_NOTE_NV_CUINFO"
        /*0018*/ 	.short	0x0002
        /*001a*/ 	.short	0x0064
        /*001c*/ 	.short	0x0082
	.zero		2


//--------------------- .nv.info                  --------------------------
	.section	.nv.info,"",@"SHT_CUDA_INFO"
	.align	4


	//----- nvinfo : EIATTR_REGCOUNT
	.align		4
        /*0000*/ 	.byte	0x04, 0x2f
        /*0002*/ 	.short	(.L_2 - .L_1)
	.align		4
.L_1:
        /*0004*/ 	.word	index@(_Z11scaleKernelPKfPfi)
        /*0008*/ 	.word	0x0000000a


	//----- nvinfo : EIATTR_FRAME_SIZE
	.align		4
.L_2:
        /*000c*/ 	.byte	0x04, 0x11
        /*000e*/ 	.short	(.L_4 - .L_3)
	.align		4
.L_3:
        /*0010*/ 	.word	index@(_Z11scaleKernelPKfPfi)
        /*0014*/ 	.word	0x00000000


	//----- nvinfo : EIATTR_MIN_STACK_SIZE
	.align		4
.L_4:
        /*0018*/ 	.byte	0x04, 0x12
        /*001a*/ 	.short	(.L_6 - .L_5)
	.align		4
.L_5:
        /*001c*/ 	.word	index@(_Z11scaleKernelPKfPfi)
        /*0020*/ 	.word	0x00000000
.L_6:


//--------------------- .nv.compat                --------------------------
	.section	.nv.compat,"",@"SHT_CUDA_COMPAT_INFO"
	.align	4
        /*0000*/ 	.byte	0x02, 0x09, 0x00, 0x00, 0x02, 0x02, 0x01, 0x00, 0x02, 0x05, 0x05, 0x00, 0x03, 0x07, 0x01, 0x01
        /*0010*/ 	.byte	0x02, 0x03, 0x00, 0x00, 0x02, 0x06, 0x01, 0x00, 0x04, 0x0b, 0x08, 0x00, 0x09, 0x00, 0x00, 0x00
        /*0020*/ 	.byte	0x00, 0x00, 0x00, 0x00


//--------------------- .nv.info._Z11scaleKernelPKfPfi --------------------------
	.section	.nv.info._Z11scaleKernelPKfPfi,"",@"SHT_CUDA_INFO"
	.sectionflags	@""
	.align	4


	//----- nvinfo : EIATTR_CUDA_API_VERSION
	.align		4
        /*0000*/ 	.byte	0x04, 0x37
        /*0002*/ 	.short	(.L_8 - .L_7)
.L_7:
        /*0004*/ 	.word	0x00000082


	//----- nvinfo : EIATTR_KPARAM_INFO
	.align		4
.L_8:
        /*0008*/ 	.byte	0x04, 0x17
        /*000a*/ 	.short	(.L_10 - .L_9)
.L_9:
        /*000c*/ 	.word	0x00000000
        /*0010*/ 	.short	0x0002
        /*0012*/ 	.short	0x0010
        /*0014*/ 	.byte	0x00, 0xf0, 0x11, 0x00


	//----- nvinfo : EIATTR_KPARAM_INFO
	.align		4
.L_10:
        /*0018*/ 	.byte	0x04, 0x17
        /*001a*/ 	.short	(.L_12 - .L_11)
.L_11:
        /*001c*/ 	.word	0x00000000
        /*0020*/ 	.short	0x0001
        /*0022*/ 	.short	0x0008
        /*0024*/ 	.byte	0x00, 0xf5, 0x21, 0x00


	//----- nvinfo : EIATTR_KPARAM_INFO
	.align		4
.L_12:
        /*0028*/ 	.byte	0x04, 0x17
        /*002a*/ 	.short	(.L_14 - .L_13)
.L_13:
        /*002c*/ 	.word	0x00000000
        /*0030*/ 	.short	0x0000
        /*0032*/ 	.short	0x0000
        /*0034*/ 	.byte	0x00, 0xf5, 0x21, 0x00


	//----- nvinfo : EIATTR_SPARSE_MMA_MASK
	.align		4
.L_14:
        /*0038*/ 	.byte	0x03, 0x50
        /*003a*/ 	.short	0x0000


	//----- nvinfo : EIATTR_MAXREG_COUNT
	.align		4
        /*003c*/ 	.byte	0x03, 0x1b
        /*003e*/ 	.short	0x00ff


	//----- nvinfo : EIATTR_MERCURY_ISA_VERSION
	.align		4
        /*0040*/ 	.byte	0x03, 0x5f
        /*0042*/ 	.short	0x0101


	//----- nvinfo : EIATTR_VRC_CTA_INIT_COUNT
	.align		4
        /*0044*/ 	.byte	0x02, 0x4a
	.zero		1
	.zero		1


	//----- nvinfo : EIATTR_EXIT_INSTR_OFFSETS
	.align		4
        /*0048*/ 	.byte	0x04, 0x1c
        /*004a*/ 	.short	(.L_16 - .L_15)


	//   ....[0]....
.L_15:
        /*004c*/ 	.word	0x00000070


	//   ....[1]....
        /*0050*/ 	.word	0x00000110


	//----- nvinfo : EIATTR_CBANK_PARAM_SIZE
	.align		4
.L_16:
        /*0054*/ 	.byte	0x03, 0x19
        /*0056*/ 	.short	0x0014


	//----- nvinfo : EIATTR_PARAM_CBANK
	.align		4
        /*0058*/ 	.byte	0x04, 0x0a
        /*005a*/ 	.short	(.L_18 - .L_17)
	.align		4
.L_17:
        /*005c*/ 	.word	index@(.nv.constant0._Z11scaleKernelPKfPfi)
        /*0060*/ 	.short	0x0380
        /*0062*/ 	.short	0x0014


	//----- nvinfo : EIATTR_SW_WAR
	.align		4
.L_18:
        /*0064*/ 	.byte	0x04, 0x36
        /*0066*/ 	.short	(.L_20 - .L_19)
.L_19:
        /*0068*/ 	.word	0x00000008
.L_20:


//--------------------- .nv.callgraph             --------------------------
	.section	.nv.callgraph,"",@"SHT_CUDA_CALLGRAPH"
	.align	4
	.sectionentsize	8
	.align		4
        /*0000*/ 	.word	0x00000000
	.align		4
        /*0004*/ 	.word	0xffffffff
	.align		4
        /*0008*/ 	.word	0x00000000
	.align		4
        /*000c*/ 	.word	0xfffffffe
	.align		4
        /*0010*/ 	.word	0x00000000
	.align		4
        /*0014*/ 	.word	0xfffffffd
	.align		4
        /*0018*/ 	.word	0x00000000
	.align		4
        /*001c*/ 	.word	0xfffffffc


//--------------------- .nv.constant3             --------------------------
	.section	.nv.constant3,"a",@progbits
	.align	4
.nv.constant3:
	.type		d_scalar,@object
	.size		d_scalar,(.L_0 - d_scalar)
d_scalar:
	.zero		4
.L_0:


//--------------------- .text._Z11scaleKernelPKfPfi --------------------------
	.section	.text._Z11scaleKernelPKfPfi,"ax",@progbits
	.align	128
        .global         _Z11scaleKernelPKfPfi
        .type           _Z11scaleKernelPKfPfi,@function
        .size           _Z11scaleKernelPKfPfi,(.L_x_1 - _Z11scaleKernelPKfPfi)
        .other          _Z11scaleKernelPKfPfi,@"STO_CUDA_ENTRY STV_DEFAULT"
_Z11scaleKernelPKfPfi:
.text._Z11scaleKernelPKfPfi:
[----:B------:R-:W-:Y:S01]  /*0000*/  LDC R1, c[0x0][0x37c] ;  /* 0x0000df00ff017b82 */ /* 0x000fe20000000800 */
[----:B------:R-:W0:Y:S07]  /*0010*/  S2R R0, SR_TID.X ;  /* 0x0000000000007919 */ /* 0x000e2e0000002100 */
[----:B------:R-:W0:Y:S01]  /*0020*/  S2UR UR4, SR_CTAID.X ;  /* 0x00000000000479c3 */ /* 0x000e220000002500 */
[----:B------:R-:W1:Y:S07]  /*0030*/  LDCU UR5, c[0x0][0x390] ;  /* 0x00007200ff0577ac */ /* 0x000e6e0008000800 */
[----:B------:R-:W0:Y:S02]  /*0040*/  LDC R7, c[0x0][0x360] ;  /* 0x0000d800ff077b82 */ /* 0x000e240000000800 */
[----:B0-----:R-:W-:-:S05]  /*0050*/  IMAD R7, R7, UR4, R0 ;  /* 0x0000000407077c24 */ /* 0x001fca000f8e0200 */
[----:B-1----:R-:W-:-:S13]  /*0060*/  ISETP.GE.AND P0, PT, R7, UR5, PT ;  /* 0x0000000507007c0c */ /* 0x002fda000bf06270 */
[----:B------:R-:W-:Y:S05]  /*0070*/  @P0 EXIT ;  /* 0x000000000000094d */ /* 0x000fea0003800000 */
[----:B------:R-:W0:Y:S01]  /*0080*/  LDC.64 R2, c[0x0][0x380] ;  /* 0x0000e000ff027b82 */ /* 0x000e220000000a00 */
[----:B------:R-:W1:Y:S01]  /*0090*/  LDCU.64 UR4, c[0x0][0x358] ;  /* 0x00006b00ff0477ac */ /* 0x000e620008000a00 */
[----:B------:R-:W2:Y:S06]  /*00a0*/  LDCU UR6, c[0x3][URZ] ;  /* 0x00c00000ff0677ac */ /* 0x000eac0008000800 */
[----:B------:R-:W3:Y:S01]  /*00b0*/  LDC.64 R4, c[0x0][0x388] ;  /* 0x0000e200ff047b82 */ /* 0x000ee20000000a00 */
[----:B0-----:R-:W-:-:S06]  /*00c0*/  IMAD.WIDE R2, R7, 0x4, R2 ;  /* 0x0000000407027825 */ /* 0x001fcc00078e0202 */
[----:B-1----:R-:W2:Y:S01]  /*00d0*/  LDG.E R2, desc[UR4][R2.64] ;  /* 0x0000000402027981 */ /* 0x002ea2000c1e1900 */
[----:B---3--:R-:W-:-:S04]  /*00e0*/  IMAD.WIDE R4, R7, 0x4, R4 ;  /* 0x0000000407047825 */ /* 0x008fc800078e0204 */
[----:B--2---:R-:W-:-:S05]  /*00f0*/  FMUL R7, R2, UR6 ;  /* 0x0000000602077c20 */ /* 0x004fca0008400000 */
[----:B------:R-:W-:Y:S01]  /*0100*/  STG.E desc[UR4][R4.64], R7 ;  /* 0x0000000704007986 */ /* 0x000fe2000c101904 */
[----:B------:R-:W-:Y:S05]  /*0110*/  EXIT ;  /* 0x000000000000794d */ /* 0x000fea0003800000 */
.L_x_0:
[----:B------:R-:W-:-:S00]  /*0120*/  BRA `(.L_x_0) ;  /* 0xfffffffc00fc7947 */ /* 0x000fc0000383ffff */
[----:B------:R-:W-:-:S00]  /*0130*/  NOP ;  /* 0x0000000000007918 */ /* 0x000fc00000000000 */
        /* <DEDUP_REMOVED lines=12> */
.L_x_1:


//--------------------- .nv.shared.reserved.0     --------------------------
	.section	.nv.shared.reserved.0,"aw",@nobits
	.weak		__nv_reservedSMEM_offset_0_alias
	.size		__nv_reservedSMEM_offset_0_alias, 0, 64
	.other		__nv_reservedSMEM_offset_0_alias,@"STO_CUDA_RESERVED_SHARED STV_DEFAULT"
__nv_reservedSMEM_offset_0_alias:
	.zero		0
	.zero		64


//--------------------- .nv.constant0._Z11scaleKernelPKfPfi --------------------------
	.section	.nv.constant0._Z11scaleKernelPKfPfi,"a",@progbits
	.sectionflags	@""
	.align	4
.nv.constant0._Z11scaleKernelPKfPfi:
	.zero		916


//--------------------- SYMBOLS --------------------------

	.type		.nv.reservedSmem.offset0,@object
	.size		.nv.reservedSmem.offset0,0x4
